//
// Generated by NVIDIA NVVM Compiler
//
// Compiler Build ID: CL-36424714
// Cuda compilation tools, release 13.0, V13.0.88
// Based on NVVM 20.0.0
//

.version 9.0
.target sm_100
.address_size 64

	// .globl	_Z7dkernelPj

.visible .entry _Z7dkernelPj(
	.param .u64 .ptr .align 1 _Z7dkernelPj_param_0
)
{
	.reg .b32 	%r<5>;
	.reg .b64 	%rd<5>;

	ld.param.u64 	%rd1, [_Z7dkernelPj_param_0];
	cvta.to.global.u64 	%rd2, %rd1;
	mov.u32 	%r1, %tid.x;
	mov.u32 	%r2, %ntid.y;
	mov.u32 	%r3, %tid.y;
	mad.lo.s32 	%r4, %r1, %r2, %r3;
	mul.wide.u32 	%rd3, %r4, 4;
	add.s64 	%rd4, %rd2, %rd3;
	st.global.u32 	[%rd4], %r4;
	ret;

}


// ===== COMPILED SASS (sm_100) =====

	.target	sm_100

	.elftype	@"ET_EXEC"


//--------------------- .note.nv.tkinfo           --------------------------
	.section	.note.nv.tkinfo,"",@"SHT_NOTE"
	.sectionflags	@"SHF_NOTE_NV_TKINFO"
	.tkinfo
        /*0018*/ 	.word	0x00000002
        /*0030*/ 	.string	""
        /*0030*/ 	.string	"ptxas"
        /*0030*/ 	.string	"Cuda compilation tools, release 13.0, V13.0.88"
        /*0030*/ 	.string	"Build cuda_13.0.r13.0/compiler.36424714_0"
        /*0030*/ 	.string	"-arch sm_100 -m 64 "



//--------------------- .note.nv.cuinfo           --------------------------
	.section	.note.nv.cuinfo,"",@"SHT_NOTE"
	.sectionflags	@"SHF_NOTE_NV_CUINFO"
        /*0018*/ 	.short	0x0002
        /*001a*/ 	.short	0x0064
        /*001c*/ 	.short	0x0082
	.zero		2


//--------------------- .nv.info                  --------------------------
	.section	.nv.info,"",@"SHT_CUDA_INFO"
	.align	4


	//----- nvinfo : EIATTR_REGCOUNT
	.align		4
        /*0000*/ 	.byte	0x04, 0x2f
        /*0002*/ 	.short	(.L_1 - .L_0)
	.align		4
.L_0:
        /*0004*/ 	.word	index@(_Z7dkernelPj)
        /*0008*/ 	.word	0x00000008


	//----- nvinfo : EIATTR_FRAME_SIZE
	.align		4
.L_1:
        /*000c*/ 	.byte	0x04, 0x11
        /*000e*/ 	.short	(.L_3 - .L_2)
	.align		4
.L_2:
        /*0010*/ 	.word	index@(_Z7dkernelPj)
        /*0014*/ 	.word	0x00000000


	//----- nvinfo : EIATTR_MIN_STACK_SIZE
	.align		4
.L_3:
        /*0018*/ 	.byte	0x04, 0x12
        /*001a*/ 	.short	(.L_5 - .L_4)
	.align		4
.L_4:
        /*001c*/ 	.word	index@(_Z7dkernelPj)
        /*0020*/ 	.word	0x00000000
.L_5:


//--------------------- .nv.compat                --------------------------
	.section	.nv.compat,"",@"SHT_CUDA_COMPAT_INFO"
	.align	4
        /*0000*/ 	.byte	0x02, 0x09, 0x00, 0x00, 0x02, 0x02, 0x01, 0x00, 0x02, 0x05, 0x05, 0x00, 0x03, 0x07, 0x01, 0x01
        /*0010*/ 	.byte	0x02, 0x03, 0x00, 0x00, 0x02, 0x06, 0x01, 0x00, 0x04, 0x0b, 0x08, 0x00, 0x09, 0x00, 0x00, 0x00
        /*0020*/ 	.byte	0x00, 0x00, 0x00, 0x00


//--------------------- .nv.info._Z7dkernelPj     --------------------------
	.section	.nv.info._Z7dkernelPj,"",@"SHT_CUDA_INFO"
	.sectionflags	@""
	.align	4


	//----- nvinfo : EIATTR_CUDA_API_VERSION
	.align		4
        /*0000*/ 	.byte	0x04, 0x37
        /*0002*/ 	.short	(.L_7 - .L_6)
.L_6:
        /*0004*/ 	.word	0x00000082


	//----- nvinfo : EIATTR_KPARAM_INFO
	.align		4
.L_7:
        /*0008*/ 	.byte	0x04, 0x17
        /*000a*/ 	.short	(.L_9 - .L_8)
.L_8:
        /*000c*/ 	.word	0x00000000
        /*0010*/ 	.short	0x0000
        /*0012*/ 	.short	0x0000
        /*0014*/ 	.byte	0x00, 0xf5, 0x21, 0x00


	//----- nvinfo : EIATTR_SPARSE_MMA_MASK
	.align		4
.L_9:
        /*0018*/ 	.byte	0x03, 0x50
        /*001a*/ 	.short	0x0000


	//----- nvinfo : EIATTR_MAXREG_COUNT
	.align		4
        /*001c*/ 	.byte	0x03, 0x1b
        /*001e*/ 	.short	0x00ff


	//----- nvinfo : EIATTR_MERCURY_ISA_VERSION
	.align		4
        /*0020*/ 	.byte	0x03, 0x5f
        /*0022*/ 	.short	0x0101


	//----- nvinfo : EIATTR_VRC_CTA_INIT_COUNT
	.align		4
        /*0024*/ 	.byte	0x02, 0x4a
	.zero		1
	.zero		1


	//----- nvinfo : EIATTR_EXIT_INSTR_OFFSETS
	.align		4
        /*0028*/ 	.byte	0x04, 0x1c
        /*002a*/ 	.short	(.L_11 - .L_10)


	//   ....[0]....
.L_10:
        /*002c*/ 	.word	0x00000090


	//----- nvinfo : EIATTR_CBANK_PARAM_SIZE
	.align		4
.L_11:
        /*0030*/ 	.byte	0x03, 0x19
        /*0032*/ 	.short	0x0008


	//----- nvinfo : EIATTR_PARAM_CBANK
	.align		4
        /*0034*/ 	.byte	0x04, 0x0a
        /*0036*/ 	.short	(.L_13 - .L_12)
	.align		4
.L_12:
        /*0038*/ 	.word	index@(.nv.constant0._Z7dkernelPj)
        /*003c*/ 	.short	0x0380
        /*003e*/ 	.short	0x0008


	//----- nvinfo : EIATTR_SW_WAR
	.align		4
.L_13:
        /*0040*/ 	.byte	0x04, 0x36
        /*0042*/ 	.short	(.L_15 - .L_14)
.L_14:
        /*0044*/ 	.word	0x00000008
.L_15:


//--------------------- .nv.callgraph             --------------------------
	.section	.nv.callgraph,"",@"SHT_CUDA_CALLGRAPH"
	.align	4
	.sectionentsize	8
	.align		4
        /*0000*/ 	.word	0x00000000
	.align		4
        /*0004*/ 	.word	0xffffffff
	.align		4
        /*0008*/ 	.word	0x00000000
	.align		4
        /*000c*/ 	.word	0xfffffffe
	.align		4
        /*0010*/ 	.word	0x00000000
	.align		4
        /*0014*/ 	.word	0xfffffffd
	.align		4
        /*0018*/ 	.word	0x00000000
	.align		4
        /*001c*/ 	.word	0xfffffffc


//--------------------- .text._Z7dkernelPj        --------------------------
	.section	.text._Z7dkernelPj,"ax",@progbits
	.align	128
        .global         _Z7dkernelPj
        .type           _Z7dkernelPj,@function
        .size           _Z7dkernelPj,(.L_x_1 - _Z7dkernelPj)
        .other          _Z7dkernelPj,@"STO_CUDA_ENTRY STV_DEFAULT"
_Z7dkernelPj:
.text._Z7dkernelPj:
[----:B------:R-:W-:Y:S01]  /*0000*/  LDC R1, c[0x0][0x37c] ;  /* 0x0000df00ff017b82 */ /* 0x000fe20000000800 */
[----:B------:R-:W0:Y:S07]  /*0010*/  S2R R5, SR_TID.X ;  /* 0x0000000000057919 */ /* 0x000e2e0000002100 */
[----:B------:R-:W1:Y:S01]  /*0020*/  LDC.64 R2, c[0x0][0x380] ;  /* 0x0000e000ff027b82 */ /* 0x000e620000000a00 */
[----:B------:R-:W0:Y:S01]  /*0030*/  LDCU UR6, c[0x0][0x364] ;  /* 0x00006c80ff0677ac */ /* 0x000e220008000800 */
[----:B------:R-:W0:Y:S01]  /*0040*/  S2R R0, SR_TID.Y ;  /* 0x0000000000007919 */ /* 0x000e220000002200 */
[----:B------:R-:W2:Y:S01]  /*0050*/  LDCU.64 UR4, c[0x0][0x358] ;  /* 0x00006b00ff0477ac */ /* 0x000ea20008000a00 */
[----:B0-----:R-:W-:-:S04]  /*0060*/  IMAD R5, R5, UR6, R0 ;  /* 0x0000000605057c24 */ /* 0x001fc8000f8e0200 */
[----:B-1----:R-:W-:-:S05]  /*0070*/  IMAD.WIDE.U32 R2, R5, 0x4, R2 ;  /* 0x0000000405027825 */ /* 0x002fca00078e0002 */
[----:B--2---:R-:W-:Y:S01]  /*0080*/  STG.E desc[UR4][R2.64], R5 ;  /* 0x0000000502007986 */ /* 0x004fe2000c101904 */
[----:B------:R-:W-:Y:S05]  /*0090*/  EXIT ;  /* 0x000000000000794d */ /* 0x000fea0003800000 */
.L_x_0:
[----:B------:R-:W-:-:S00]  /*00a0*/  BRA `(.L_x_0) ;  /* 0xfffffffc00fc7947 */ /* 0x000fc0000383ffff */
[----:B------:R-:W-:-:S00]  /*00b0*/  NOP ;  /* 0x0000000000007918 */ /* 0x000fc00000000000 */
        /* <DEDUP_REMOVED lines=12> */
.L_x_1:


//--------------------- .nv.shared.reserved.0     --------------------------
	.section	.nv.shared.reserved.0,"aw",@nobits
	.weak		__nv_reservedSMEM_offset_0_alias
	.size		__nv_reservedSMEM_offset_0_alias, 0, 64
	.other		__nv_reservedSMEM_offset_0_alias,@"STO_CUDA_RESERVED_SHARED STV_DEFAULT"
__nv_reservedSMEM_offset_0_alias:
	.zero		0
	.zero		64


//--------------------- .nv.constant0._Z7dkernelPj --------------------------
	.section	.nv.constant0._Z7dkernelPj,"a",@progbits
	.sectionflags	@""
	.align	4
.nv.constant0._Z7dkernelPj:
	.zero		904


//--------------------- SYMBOLS --------------------------

	.type		.nv.reservedSmem.offset0,@object
	.size		.nv.reservedSmem.offset0,0x4
